//
// Generated by NVIDIA NVVM Compiler
//
// Compiler Build ID: CL-36424714
// Cuda compilation tools, release 13.0, V13.0.88
// Based on NVVM 20.0.0
//

.version 9.0
.target sm_100
.address_size 64

	// .globl	_Z18hello_world_kernelv
.extern .func  (.param .b32 func_retval0) vprintf
(
	.param .b64 vprintf_param_0,
	.param .b64 vprintf_param_1
)
;
.global .align 1 .b8 $str[32] = {72, 101, 108, 108, 111, 44, 32, 87, 111, 114, 108, 100, 33, 32, 102, 114, 111, 109, 32, 67, 85, 68, 65, 32, 107, 101, 114, 110, 101, 108, 10};

.visible .entry _Z18hello_world_kernelv()
{
	.reg .b32 	%r<3>;
	.reg .b64 	%rd<3>;

	mov.u64 	%rd1, $str;
	cvta.global.u64 	%rd2, %rd1;
	{ // callseq 0, 0
	.param .b64 param0;
	st.param.b64 	[param0], %rd2;
	.param .b64 param1;
	st.param.b64 	[param1], 0;
	.param .b32 retval0;
	call.uni (retval0), 
	vprintf, 
	(
	param0, 
	param1
	);
	ld.param.b32 	%r1, [retval0];
	} // callseq 0
	ret;

}
	// .globl	_Z22check_collision_kernelddddidddiPiPb
.visible .entry _Z22check_collision_kernelddddidddiPiPb(
	.param .f64 _Z22check_collision_kernelddddidddiPiPb_param_0,
	.param .f64 _Z22check_collision_kernelddddidddiPiPb_param_1,
	.param .f64 _Z22check_collision_kernelddddidddiPiPb_param_2,
	.param .f64 _Z22check_collision_kernelddddidddiPiPb_param_3,
	.param .u32 _Z22check_collision_kernelddddidddiPiPb_param_4,
	.param .f64 _Z22check_collision_kernelddddidddiPiPb_param_5,
	.param .f64 _Z22check_collision_kernelddddidddiPiPb_param_6,
	.param .f64 _Z22check_collision_kernelddddidddiPiPb_param_7,
	.param .u32 _Z22check_collision_kernelddddidddiPiPb_param_8,
	.param .u64 .ptr .align 1 _Z22check_collision_kernelddddidddiPiPb_param_9,
	.param .u64 .ptr .align 1 _Z22check_collision_kernelddddidddiPiPb_param_10
)
{
	.reg .pred 	%p<6>;
	.reg .b16 	%rs<2>;
	.reg .b32 	%r<15>;
	.reg .b64 	%rd<7>;
	.reg .b64 	%fd<20>;

	ld.param.f64 	%fd1, [_Z22check_collision_kernelddddidddiPiPb_param_0];
	ld.param.f64 	%fd2, [_Z22check_collision_kernelddddidddiPiPb_param_1];
	ld.param.f64 	%fd3, [_Z22check_collision_kernelddddidddiPiPb_param_2];
	ld.param.f64 	%fd4, [_Z22check_collision_kernelddddidddiPiPb_param_3];
	ld.param.u32 	%r3, [_Z22check_collision_kernelddddidddiPiPb_param_4];
	ld.param.f64 	%fd5, [_Z22check_collision_kernelddddidddiPiPb_param_5];
	ld.param.f64 	%fd6, [_Z22check_collision_kernelddddidddiPiPb_param_6];
	ld.param.f64 	%fd7, [_Z22check_collision_kernelddddidddiPiPb_param_7];
	ld.param.u32 	%r4, [_Z22check_collision_kernelddddidddiPiPb_param_8];
	ld.param.u64 	%rd1, [_Z22check_collision_kernelddddidddiPiPb_param_9];
	ld.param.u64 	%rd2, [_Z22check_collision_kernelddddidddiPiPb_param_10];
	mov.u32 	%r5, %ctaid.x;
	mov.u32 	%r6, %ntid.x;
	mov.u32 	%r7, %tid.x;
	mad.lo.s32 	%r1, %r5, %r6, %r7;
	setp.ge.s32 	%p1, %r1, %r3;
	@%p1 bra 	$L__BB1_4;
	sub.f64 	%fd8, %fd3, %fd1;
	cvt.rn.f64.s32 	%fd9, %r3;
	div.rn.f64 	%fd10, %fd8, %fd9;
	sub.f64 	%fd11, %fd4, %fd2;
	div.rn.f64 	%fd12, %fd11, %fd9;
	cvt.rn.f64.s32 	%fd13, %r1;
	fma.rn.f64 	%fd14, %fd10, %fd13, %fd1;
	fma.rn.f64 	%fd15, %fd12, %fd13, %fd2;
	sub.f64 	%fd16, %fd14, %fd6;
	div.rn.f64 	%fd17, %fd16, %fd5;
	cvt.rzi.s32.f64 	%r8, %fd17;
	sub.f64 	%fd18, %fd15, %fd7;
	div.rn.f64 	%fd19, %fd18, %fd5;
	cvt.rzi.s32.f64 	%r9, %fd19;
	mad.lo.s32 	%r11, %r9, %r4, %r8;
	or.b32  	%r12, %r8, %r9;
	setp.lt.s32 	%p2, %r12, 0;
	mul.lo.s32 	%r13, %r4, %r4;
	setp.ge.s32 	%p3, %r11, %r13;
	or.pred  	%p4, %p2, %p3;
	@%p4 bra 	$L__BB1_4;
	cvta.to.global.u64 	%rd3, %rd1;
	mul.wide.s32 	%rd4, %r11, 4;
	add.s64 	%rd5, %rd3, %rd4;
	ld.global.u32 	%r14, [%rd5];
	setp.ne.s32 	%p5, %r14, 100;
	@%p5 bra 	$L__BB1_4;
	cvta.to.global.u64 	%rd6, %rd2;
	mov.b16 	%rs1, 1;
	st.global.u8 	[%rd6], %rs1;
$L__BB1_4:
	ret;

}


// ===== COMPILED SASS (sm_100) =====

	.target	sm_100

	.elftype	@"ET_EXEC"


//--------------------- .note.nv.tkinfo           --------------------------
	.section	.note.nv.tkinfo,"",@"SHT_NOTE"
	.sectionflags	@"SHF_NOTE_NV_TKINFO"
	.tkinfo
        /*0018*/ 	.word	0x00000002
        /*0030*/ 	.string	""
        /*0030*/ 	.string	"ptxas"
        /*0030*/ 	.string	"Cuda compilation tools, release 13.0, V13.0.88"
        /*0030*/ 	.string	"Build cuda_13.0.r13.0/compiler.36424714_0"
        /*0030*/ 	.string	"-arch sm_100 -m 64 "



//--------------------- .note.nv.cuinfo           --------------------------
	.section	.note.nv.cuinfo,"",@"SHT_NOTE"
	.sectionflags	@"SHF_NOTE_NV_CUINFO"
        /*0018*/ 	.short	0x0002
        /*001a*/ 	.short	0x0064
        /*001c*/ 	.short	0x0082
	.zero		2


//--------------------- .nv.info                  --------------------------
	.section	.nv.info,"",@"SHT_CUDA_INFO"
	.align	4


	//----- nvinfo : EIATTR_REGCOUNT
	.align		4
        /*0000*/ 	.byte	0x04, 0x2f
        /*0002*/ 	.short	(.L_2 - .L_1)
	.align		4
.L_1:
        /*0004*/ 	.word	index@(_Z18hello_world_kernelv)
        /*0008*/ 	.word	0x00000018


	//----- nvinfo : EIATTR_FRAME_SIZE
	.align		4
.L_2:
        /*000c*/ 	.byte	0x04, 0x11
        /*000e*/ 	.short	(.L_4 - .L_3)
	.align		4
.L_3:
        /*0010*/ 	.word	index@(_Z18hello_world_kernelv)
        /*0014*/ 	.word	0x00000000


	//----- nvinfo : EIATTR_REGCOUNT
	.align		4
.L_4:
        /*0018*/ 	.byte	0x04, 0x2f
        /*001a*/ 	.short	(.L_6 - .L_5)
	.align		4
.L_5:
        /*001c*/ 	.word	index@(_Z22check_collision_kernelddddidddiPiPb)
        /*0020*/ 	.word	0x0000001d


	//----- nvinfo : EIATTR_FRAME_SIZE
	.align		4
.L_6:
        /*0024*/ 	.byte	0x04, 0x11
        /*0026*/ 	.short	(.L_8 - .L_7)
	.align		4
.L_7:
        /*0028*/ 	.word	index@($__internal_0_$__cuda_sm20_div_rn_f64_full)
        /*002c*/ 	.word	0x00000000


	//----- nvinfo : EIATTR_FRAME_SIZE
	.align		4
.L_8:
        /*0030*/ 	.byte	0x04, 0x11
        /*0032*/ 	.short	(.L_10 - .L_9)
	.align		4
.L_9:
        /*0034*/ 	.word	index@(_Z22check_collision_kernelddddidddiPiPb)
        /*0038*/ 	.word	0x00000000


	//----- nvinfo : EIATTR_MIN_STACK_SIZE
	.align		4
.L_10:
        /*003c*/ 	.byte	0x04, 0x12
        /*003e*/ 	.short	(.L_12 - .L_11)
	.align		4
.L_11:
        /*0040*/ 	.word	index@(_Z22check_collision_kernelddddidddiPiPb)
        /*0044*/ 	.word	0x00000000


	//----- nvinfo : EIATTR_MIN_STACK_SIZE
	.align		4
.L_12:
        /*0048*/ 	.byte	0x04, 0x12
        /*004a*/ 	.short	(.L_14 - .L_13)
	.align		4
.L_13:
        /*004c*/ 	.word	index@(_Z18hello_world_kernelv)
        /*0050*/ 	.word	0x00000000
.L_14:


//--------------------- .nv.compat                --------------------------
	.section	.nv.compat,"",@"SHT_CUDA_COMPAT_INFO"
	.align	4
        /*0000*/ 	.byte	0x02, 0x09, 0x00, 0x00, 0x02, 0x02, 0x01, 0x00, 0x02, 0x05, 0x05, 0x00, 0x03, 0x07, 0x01, 0x01
        /*0010*/ 	.byte	0x02, 0x03, 0x00, 0x00, 0x02, 0x06, 0x01, 0x00, 0x04, 0x0b, 0x08, 0x00, 0x01, 0x00, 0x00, 0x00
        /*0020*/ 	.byte	0x00, 0x00, 0x00, 0x00


//--------------------- .nv.info._Z22check_collision_kernelddddidddiPiPb --------------------------
	.section	.nv.info._Z22check_collision_kernelddddidddiPiPb,"",@"SHT_CUDA_INFO"
	.sectionflags	@""
	.align	4


	//----- nvinfo : EIATTR_CUDA_API_VERSION
	.align		4
        /*0000*/ 	.byte	0x04, 0x37
        /*0002*/ 	.short	(.L_16 - .L_15)
.L_15:
        /*0004*/ 	.word	0x00000082


	//----- nvinfo : EIATTR_KPARAM_INFO
	.align		4
.L_16:
        /*0008*/ 	.byte	0x04, 0x17
        /*000a*/ 	.short	(.L_18 - .L_17)
.L_17:
        /*000c*/ 	.word	0x00000000
        /*0010*/ 	.short	0x000a
        /*0012*/ 	.short	0x0050
        /*0014*/ 	.byte	0x00, 0xf5, 0x21, 0x00


	//----- nvinfo : EIATTR_KPARAM_INFO
	.align		4
.L_18:
        /*0018*/ 	.byte	0x04, 0x17
        /*001a*/ 	.short	(.L_20 - .L_19)
.L_19:
        /*001c*/ 	.word	0x00000000
        /*0020*/ 	.short	0x0009
        /*0022*/ 	.short	0x0048
        /*0024*/ 	.byte	0x00, 0xf5, 0x21, 0x00


	//----- nvinfo : EIATTR_KPARAM_INFO
	.align		4
.L_20:
        /*0028*/ 	.byte	0x04, 0x17
        /*002a*/ 	.short	(.L_22 - .L_21)
.L_21:
        /*002c*/ 	.word	0x00000000
        /*0030*/ 	.short	0x0008
        /*0032*/ 	.short	0x0040
        /*0034*/ 	.byte	0x00, 0xf0, 0x11, 0x00


	//----- nvinfo : EIATTR_KPARAM_INFO
	.align		4
.L_22:
        /*0038*/ 	.byte	0x04, 0x17
        /*003a*/ 	.short	(.L_24 - .L_23)
.L_23:
        /*003c*/ 	.word	0x00000000
        /*0040*/ 	.short	0x0007
        /*0042*/ 	.short	0x0038
        /*0044*/ 	.byte	0x00, 0xf0, 0x21, 0x00


	//----- nvinfo : EIATTR_KPARAM_INFO
	.align		4
.L_24:
        /*0048*/ 	.byte	0x04, 0x17
        /*004a*/ 	.short	(.L_26 - .L_25)
.L_25:
        /*004c*/ 	.word	0x00000000
        /*0050*/ 	.short	0x0006
        /*0052*/ 	.short	0x0030
        /*0054*/ 	.byte	0x00, 0xf0, 0x21, 0x00


	//----- nvinfo : EIATTR_KPARAM_INFO
	.align		4
.L_26:
        /*0058*/ 	.byte	0x04, 0x17
        /*005a*/ 	.short	(.L_28 - .L_27)
.L_27:
        /*005c*/ 	.word	0x00000000
        /*0060*/ 	.short	0x0005
        /*0062*/ 	.short	0x0028
        /*0064*/ 	.byte	0x00, 0xf0, 0x21, 0x00


	//----- nvinfo : EIATTR_KPARAM_INFO
	.align		4
.L_28:
        /*0068*/ 	.byte	0x04, 0x17
        /*006a*/ 	.short	(.L_30 - .L_29)
.L_29:
        /*006c*/ 	.word	0x00000000
        /*0070*/ 	.short	0x0004
        /*0072*/ 	.short	0x0020
        /*0074*/ 	.byte	0x00, 0xf0, 0x11, 0x00


	//----- nvinfo : EIATTR_KPARAM_INFO
	.align		4
.L_30:
        /*0078*/ 	.byte	0x04, 0x17
        /*007a*/ 	.short	(.L_32 - .L_31)
.L_31:
        /*007c*/ 	.word	0x00000000
        /*0080*/ 	.short	0x0003
        /*0082*/ 	.short	0x0018
        /*0084*/ 	.byte	0x00, 0xf0, 0x21, 0x00


	//----- nvinfo : EIATTR_KPARAM_INFO
	.align		4
.L_32:
        /*0088*/ 	.byte	0x04, 0x17
        /*008a*/ 	.short	(.L_34 - .L_33)
.L_33:
        /*008c*/ 	.word	0x00000000
        /*0090*/ 	.short	0x0002
        /*0092*/ 	.short	0x0010
        /*0094*/ 	.byte	0x00, 0xf0, 0x21, 0x00


	//----- nvinfo : EIATTR_KPARAM_INFO
	.align		4
.L_34:
        /*0098*/ 	.byte	0x04, 0x17
        /*009a*/ 	.short	(.L_36 - .L_35)
.L_35:
        /*009c*/ 	.word	0x00000000
        /*00a0*/ 	.short	0x0001
        /*00a2*/ 	.short	0x0008
        /*00a4*/ 	.byte	0x00, 0xf0, 0x21, 0x00


	//----- nvinfo : EIATTR_KPARAM_INFO
	.align		4
.L_36:
        /*00a8*/ 	.byte	0x04, 0x17
        /*00aa*/ 	.short	(.L_38 - .L_37)
.L_37:
        /*00ac*/ 	.word	0x00000000
        /*00b0*/ 	.short	0x0000
        /*00b2*/ 	.short	0x0000
        /*00b4*/ 	.byte	0x00, 0xf0, 0x21, 0x00


	//----- nvinfo : EIATTR_SPARSE_MMA_MASK
	.align		4
.L_38:
        /*00b8*/ 	.byte	0x03, 0x50
        /*00ba*/ 	.short	0x0000


	//----- nvinfo : EIATTR_MAXREG_COUNT
	.align		4
        /*00bc*/ 	.byte	0x03, 0x1b
        /*00be*/ 	.short	0x00ff


	//----- nvinfo : EIATTR_MERCURY_ISA_VERSION
	.align		4
        /*00c0*/ 	.byte	0x03, 0x5f
        /*00c2*/ 	.short	0x0101


	//----- nvinfo : EIATTR_VRC_CTA_INIT_COUNT
	.align		4
        /*00c4*/ 	.byte	0x02, 0x4a
	.zero		1
	.zero		1


	//----- nvinfo : EIATTR_EXIT_INSTR_OFFSETS
	.align		4
        /*00c8*/ 	.byte	0x04, 0x1c
        /*00ca*/ 	.short	(.L_40 - .L_39)


	//   ....[0]....
.L_39:
        /*00cc*/ 	.word	0x00000070


	//   ....[1]....
        /*00d0*/ 	.word	0x00000810


	//   ....[2]....
        /*00d4*/ 	.word	0x00000870


	//   ....[3]....
        /*00d8*/ 	.word	0x000008b0


	//----- nvinfo : EIATTR_CRS_STACK_SIZE
	.align		4
.L_40:
        /*00dc*/ 	.byte	0x04, 0x1e
        /*00de*/ 	.short	(.L_42 - .L_41)
.L_41:
        /*00e0*/ 	.word	0x00000000


	//----- nvinfo : EIATTR_CBANK_PARAM_SIZE
	.align		4
.L_42:
        /*00e4*/ 	.byte	0x03, 0x19
        /*00e6*/ 	.short	0x0058


	//----- nvinfo : EIATTR_PARAM_CBANK
	.align		4
        /*00e8*/ 	.byte	0x04, 0x0a
        /*00ea*/ 	.short	(.L_44 - .L_43)
	.align		4
.L_43:
        /*00ec*/ 	.word	index@(.nv.constant0._Z22check_collision_kernelddddidddiPiPb)
        /*00f0*/ 	.short	0x0380
        /*00f2*/ 	.short	0x0058


	//----- nvinfo : EIATTR_SW_WAR
	.align		4
.L_44:
        /*00f4*/ 	.byte	0x04, 0x36
        /*00f6*/ 	.short	(.L_46 - .L_45)
.L_45:
        /*00f8*/ 	.word	0x00000008
.L_46:


//--------------------- .nv.info._Z18hello_world_kernelv --------------------------
	.section	.nv.info._Z18hello_world_kernelv,"",@"SHT_CUDA_INFO"
	.sectionflags	@""
	.align	4


	//----- nvinfo : EIATTR_CUDA_API_VERSION
	.align		4
        /*0000*/ 	.byte	0x04, 0x37
        /*0002*/ 	.short	(.L_48 - .L_47)
.L_47:
        /*0004*/ 	.word	0x00000082


	//----- nvinfo : EIATTR_SPARSE_MMA_MASK
	.align		4
.L_48:
        /*0008*/ 	.byte	0x03, 0x50
        /*000a*/ 	.short	0x0000


	//----- nvinfo : EIATTR_MAXREG_COUNT
	.align		4
        /*000c*/ 	.byte	0x03, 0x1b
        /*000e*/ 	.short	0x00ff


	//----- nvinfo : EIATTR_EXTERNS
	.align		4
        /*0010*/ 	.byte	0x04, 0x0f
        /*0012*/ 	.short	(.L_50 - .L_49)


	//   ....[0]....
	.align		4
.L_49:
        /*0014*/ 	.word	index@(vprintf)


	//----- nvinfo : EIATTR_MERCURY_ISA_VERSION
	.align		4
.L_50:
        /*0018*/ 	.byte	0x03, 0x5f
        /*001a*/ 	.short	0x0101


	//----- nvinfo : EIATTR_VRC_CTA_INIT_COUNT
	.align		4
        /*001c*/ 	.byte	0x02, 0x4a
	.zero		1
	.zero		1


	//----- nvinfo : EIATTR_SYSCALL_OFFSETS
	.align		4
        /*0020*/ 	.byte	0x04, 0x46
        /*0022*/ 	.short	(.L_52 - .L_51)


	//   ....[0]....
.L_51:
        /*0024*/ 	.word	0x00000080


	//----- nvinfo : EIATTR_EXIT_INSTR_OFFSETS
	.align		4
.L_52:
        /*0028*/ 	.byte	0x04, 0x1c
        /*002a*/ 	.short	(.L_54 - .L_53)


	//   ....[0]....
.L_53:
        /*002c*/ 	.word	0x00000090


	//----- nvinfo : EIATTR_SW_WAR
	.align		4
.L_54:
        /*0030*/ 	.byte	0x04, 0x36
        /*0032*/ 	.short	(.L_56 - .L_55)
.L_55:
        /*0034*/ 	.word	0x00000008
.L_56:


//--------------------- .nv.callgraph             --------------------------
	.section	.nv.callgraph,"",@"SHT_CUDA_CALLGRAPH"
	.align	4
	.sectionentsize	8
	.align		4
        /*0000*/ 	.word	0x00000000
	.align		4
        /*0004*/ 	.word	0xffffffff
	.align		4
        /*0008*/ 	.word	index@(_Z18hello_world_kernelv)
	.align		4
        /*000c*/ 	.word	index@(vprintf)
	.align		4
        /*0010*/ 	.word	0x00000000
	.align		4
        /*0014*/ 	.word	0xfffffffe
	.align		4
        /*0018*/ 	.word	0x00000000
	.align		4
        /*001c*/ 	.word	0xfffffffd
	.align		4
        /*0020*/ 	.word	0x00000000
	.align		4
        /*0024*/ 	.word	0xfffffffc


//--------------------- .nv.constant4             --------------------------
	.section	.nv.constant4,"a",@progbits
	.align	8
	.align		8
.nv.constant4:
        /*0000*/ 	.dword	$str
	.align		8
        /*0008*/ 	.dword	vprintf


//--------------------- .text._Z22check_collision_kernelddddidddiPiPb --------------------------
	.section	.text._Z22check_collision_kernelddddidddiPiPb,"ax",@progbits
	.align	128
        .global         _Z22check_collision_kernelddddidddiPiPb
        .type           _Z22check_collision_kernelddddidddiPiPb,@function
        .size           _Z22check_collision_kernelddddidddiPiPb,(.L_x_14 - _Z22check_collision_kernelddddidddiPiPb)
        .other          _Z22check_collision_kernelddddidddiPiPb,@"STO_CUDA_ENTRY STV_DEFAULT"
_Z22check_collision_kernelddddidddiPiPb:
.text._Z22check_collision_kernelddddidddiPiPb:
[----:B------:R-:W-:Y:S01]  /*0000*/  LDC R1, c[0x0][0x37c] ;  /* 0x0000df00ff017b82 */ /* 0x000fe20000000800 */
[----:B------:R-:W0:Y:S07]  /*0010*/  S2R R3, SR_TID.X ;  /* 0x0000000000037919 */ /* 0x000e2e0000002100 */
[----:B------:R-:W0:Y:S01]  /*0020*/  S2UR UR4, SR_CTAID.X ;  /* 0x00000000000479c3 */ /* 0x000e220000002500 */
[----:B------:R-:W1:Y:S07]  /*0030*/  LDCU UR5, c[0x0][0x3a0] ;  /* 0x00007400ff0577ac */ /* 0x000e6e0008000800 */
[----:B------:R-:W0:Y:S02]  /*0040*/  LDC R20, c[0x0][0x360] ;  /* 0x0000d800ff147b82 */ /* 0x000e240000000800 */
[----:B0-----:R-:W-:-:S05]  /*0050*/  IMAD R20, R20, UR4, R3 ;  /* 0x0000000414147c24 */ /* 0x001fca000f8e0203 */
[----:B-1----:R-:W-:-:S13]  /*0060*/  ISETP.GE.AND P0, PT, R20, UR5, PT ;  /* 0x0000000514007c0c */ /* 0x002fda000bf06270 */
[----:B------:R-:W-:Y:S05]  /*0070*/  @P0 EXIT ;  /* 0x000000000000094d */ /* 0x000fea0003800000 */
[----:B------:R-:W0:Y:S01]  /*0080*/  I2F.F64 R6, UR5 ;  /* 0x0000000500067d12 */ /* 0x000e220008201c00 */
[----:B------:R-:W-:Y:S01]  /*0090*/  IMAD.MOV.U32 R2, RZ, RZ, 0x1 ;  /* 0x00000001ff027424 */ /* 0x000fe200078e00ff */
[----:B------:R-:W1:Y:S01]  /*00a0*/  LDC.64 R10, c[0x0][0x380] ;  /* 0x0000e000ff0a7b82 */ /* 0x000e620000000a00 */
[----:B------:R-:W1:Y:S05]  /*00b0*/  LDCU.64 UR4, c[0x0][0x390] ;  /* 0x00007200ff0477ac */ /* 0x000e6a0008000a00 */
[----:B0-----:R-:W0:Y:S02]  /*00c0*/  MUFU.RCP64H R3, R7 ;  /* 0x0000000700037308 */ /* 0x001e240000001800 */
[----:B0-----:R-:W-:-:S08]  /*00d0*/  DFMA R4, -R6, R2, 1 ;  /* 0x3ff000000604742b */ /* 0x001fd00000000102 */
[----:B------:R-:W-:-:S08]  /*00e0*/  DFMA R4, R4, R4, R4 ;  /* 0x000000040404722b */ /* 0x000fd00000000004 */
[----:B------:R-:W-:Y:S02]  /*00f0*/  DFMA R2, R2, R4, R2 ;  /* 0x000000040202722b */ /* 0x000fe40000000002 */
[----:B-1----:R-:W-:-:S06]  /*0100*/  DADD R4, -R10, UR4 ;  /* 0x000000040a047e29 */ /* 0x002fcc0008000100 */
[----:B------:R-:W-:-:S04]  /*0110*/  DFMA R8, -R6, R2, 1 ;  /* 0x3ff000000608742b */ /* 0x000fc80000000102 */
[----:B------:R-:W-:-:S04]  /*0120*/  FSETP.GEU.AND P1, PT, |R5|, 6.5827683646048100446e-37, PT ;  /* 0x036000000500780b */ /* 0x000fc80003f2e200 */
[----:B------:R-:W-:-:S08]  /*0130*/  DFMA R2, R2, R8, R2 ;  /* 0x000000080202722b */ /* 0x000fd00000000002 */
[----:B------:R-:W-:-:S08]  /*0140*/  DMUL R8, R4, R2 ;  /* 0x0000000204087228 */ /* 0x000fd00000000000 */
[----:B------:R-:W-:-:S08]  /*0150*/  DFMA R10, -R6, R8, R4 ;  /* 0x00000008060a722b */ /* 0x000fd00000000104 */
[----:B------:R-:W-:-:S10]  /*0160*/  DFMA R2, R2, R10, R8 ;  /* 0x0000000a0202722b */ /* 0x000fd40000000008 */
[----:B------:R-:W-:-:S05]  /*0170*/  FFMA R0, RZ, R7, R3 ;  /* 0x00000007ff007223 */ /* 0x000fca0000000003 */
[----:B------:R-:W-:-:S13]  /*0180*/  FSETP.GT.AND P0, PT, |R0|, 1.469367938527859385e-39, PT ;  /* 0x001000000000780b */ /* 0x000fda0003f04200 */
[----:B------:R-:W-:Y:S05]  /*0190*/  @P0 BRA P1, `(.L_x_0) ;  /* 0x0000000000200947 */ /* 0x000fea0000800000 */
[----:B------:R-:W-:Y:S01]  /*01a0*/  IMAD.MOV.U32 R10, RZ, RZ, R4 ;  /* 0x000000ffff0a7224 */ /* 0x000fe200078e0004 */
[----:B------:R-:W-:Y:S01]  /*01b0*/  MOV R0, 0x200 ;  /* 0x0000020000007802 */ /* 0x000fe20000000f00 */
[----:B------:R-:W-:Y:S02]  /*01c0*/  IMAD.MOV.U32 R11, RZ, RZ, R5 ;  /* 0x000000ffff0b7224 */ /* 0x000fe400078e0005 */
[----:B------:R-:W-:Y:S02]  /*01d0*/  IMAD.MOV.U32 R8, RZ, RZ, R6 ;  /* 0x000000ffff087224 */ /* 0x000fe400078e0006 */
[----:B------:R-:W-:-:S07]  /*01e0*/  IMAD.MOV.U32 R9, RZ, RZ, R7 ;  /* 0x000000ffff097224 */ /* 0x000fce00078e0007 */
[----:B------:R-:W-:Y:S05]  /*01f0*/  CALL.REL.NOINC `($__internal_0_$__cuda_sm20_div_rn_f64_full) ;  /* 0x0000000400b07944 */ /* 0x000fea0003c00000 */
[----:B------:R-:W-:Y:S02]  /*0200*/  IMAD.MOV.U32 R2, RZ, RZ, R14 ;  /* 0x000000ffff027224 */ /* 0x000fe400078e000e */
[----:B------:R-:W-:-:S07]  /*0210*/  IMAD.MOV.U32 R3, RZ, RZ, R15 ;  /* 0x000000ffff037224 */ /* 0x000fce00078e000f */
.L_x_0:
[----:B------:R-:W0:Y:S01]  /*0220*/  MUFU.RCP64H R5, R7 ;  /* 0x0000000700057308 */ /* 0x000e220000001800 */
[----:B------:R-:W-:Y:S01]  /*0230*/  IMAD.MOV.U32 R4, RZ, RZ, 0x1 ;  /* 0x00000001ff047424 */ /* 0x000fe200078e00ff */
[----:B------:R-:W1:Y:S01]  /*0240*/  LDC.64 R8, c[0x0][0x388] ;  /* 0x0000e200ff087b82 */ /* 0x000e620000000a00 */
[----:B------:R-:W1:Y:S04]  /*0250*/  LDCU.64 UR4, c[0x0][0x398] ;  /* 0x00007300ff0477ac */ /* 0x000e680008000a00 */
[----:B0-----:R-:W-:-:S08]  /*0260*/  DFMA R10, -R6, R4, 1 ;  /* 0x3ff00000060a742b */ /* 0x001fd00000000104 */
[----:B------:R-:W-:Y:S02]  /*0270*/  DFMA R10, R10, R10, R10 ;  /* 0x0000000a0a0a722b */ /* 0x000fe4000000000a */
[----:B-1----:R-:W-:-:S06]  /*0280*/  DADD R8, -R8, UR4 ;  /* 0x0000000408087e29 */ /* 0x002fcc0008000100 */
[----:B------:R-:W-:-:S04]  /*0290*/  DFMA R10, R4, R10, R4 ;  /* 0x0000000a040a722b */ /* 0x000fc80000000004 */
[----:B------:R-:W-:-:S04]  /*02a0*/  FSETP.GEU.AND P1, PT, |R9|, 6.5827683646048100446e-37, PT ;  /* 0x036000000900780b */ /* 0x000fc80003f2e200 */
[----:B------:R-:W-:-:S08]  /*02b0*/  DFMA R4, -R6, R10, 1 ;  /* 0x3ff000000604742b */ /* 0x000fd0000000010a */
        /* <DEDUP_REMOVED lines=15> */
.L_x_1:
[----:B------:R-:W0:Y:S01]  /*03b0*/  LDCU UR6, c[0x0][0x3ac] ;  /* 0x00007580ff0677ac */ /* 0x000e220008000800 */
[----:B------:R-:W1:Y:S01]  /*03c0*/  LDC.64 R12, c[0x0][0x3a8] ;  /* 0x0000ea00ff0c7b82 */ /* 0x000e620000000a00 */
[----:B------:R-:W-:Y:S01]  /*03d0*/  IMAD.MOV.U32 R8, RZ, RZ, 0x1 ;  /* 0x00000001ff087424 */ /* 0x000fe200078e00ff */
[----:B------:R-:W2:Y:S01]  /*03e0*/  I2F.F64 R6, R20 ;  /* 0x0000001400067312 */ /* 0x000ea20000201c00 */
[----:B------:R-:W2:Y:S01]  /*03f0*/  LDCU.128 UR8, c[0x0][0x380] ;  /* 0x00007000ff0877ac */ /* 0x000ea20008000c00 */
[----:B------:R-:W-:Y:S01]  /*0400*/  BSSY.RECONVERGENT B0, `(.L_x_2) ;  /* 0x000001b000007945 */ /* 0x000fe20003800200 */
[----:B------:R-:W3:Y:S05]  /*0410*/  LDCU.64 UR4, c[0x0][0x3b0] ;  /* 0x00007600ff0477ac */ /* 0x000eea0008000a00 */
[----:B0-----:R-:W1:Y:S01]  /*0420*/  MUFU.RCP64H R9, UR6 ;  /* 0x0000000600097d08 */ /* 0x001e620008001800 */
[----:B--2---:R-:W-:-:S02]  /*0430*/  DFMA R2, R6, R2, UR8 ;  /* 0x0000000806027e2b */ /* 0x004fc40008000002 */
[----:B------:R-:W-:-:S06]  /*0440*/  DFMA R6, R6, R4, UR10 ;  /* 0x0000000a06067e2b */ /* 0x000fcc0008000004 */
[----:B---3--:R-:W-:Y:S02]  /*0450*/  DADD R14, R2, -UR4 ;  /* 0x80000004020e7e29 */ /* 0x008fe40008000000 */
[----:B-1----:R-:W-:-:S08]  /*0460*/  DFMA R10, R8, -R12, 1 ;  /* 0x3ff00000080a742b */ /* 0x002fd0000000080c */
[----:B------:R-:W-:Y:S01]  /*0470*/  FSETP.GEU.AND P1, PT, |R15|, 6.5827683646048100446e-37, PT ;  /* 0x036000000f00780b */ /* 0x000fe20003f2e200 */
[----:B------:R-:W-:-:S08]  /*0480*/  DFMA R10, R10, R10, R10 ;  /* 0x0000000a0a0a722b */ /* 0x000fd0000000000a */
[----:B------:R-:W-:-:S08]  /*0490*/  DFMA R10, R8, R10, R8 ;  /* 0x0000000a080a722b */ /* 0x000fd00000000008 */
[----:B------:R-:W-:-:S08]  /*04a0*/  DFMA R8, R10, -R12, 1 ;  /* 0x3ff000000a08742b */ /* 0x000fd0000000080c */
[----:B------:R-:W-:-:S08]  /*04b0*/  DFMA R8, R10, R8, R10 ;  /* 0x000000080a08722b */ /* 0x000fd0000000000a */
[----:B------:R-:W-:-:S08]  /*04c0*/  DMUL R2, R14, R8 ;  /* 0x000000080e027228 */ /* 0x000fd00000000000 */
[----:B------:R-:W-:-:S08]  /*04d0*/  DFMA R10, R2, -R12, R14 ;  /* 0x8000000c020a722b */ /* 0x000fd0000000000e */
[----:B------:R-:W-:-:S10]  /*04e0*/  DFMA R2, R8, R10, R2 ;  /* 0x0000000a0802722b */ /* 0x000fd40000000002 */
[----:B------:R-:W-:-:S05]  /*04f0*/  FFMA R0, RZ, UR6, R3 ;  /* 0x00000006ff007c23 */ /* 0x000fca0008000003 */
[----:B------:R-:W-:-:S13]  /*0500*/  FSETP.GT.AND P0, PT, |R0|, 1.469367938527859385e-39, PT ;  /* 0x001000000000780b */ /* 0x000fda0003f04200 */
[----:B------:R-:W-:Y:S05]  /*0510*/  @P0 BRA P1, `(.L_x_3) ;  /* 0x0000000000240947 */ /* 0x000fea0000800000 */
[----:B------:R-:W0:Y:S01]  /*0520*/  LDCU.64 UR4, c[0x0][0x3a8] ;  /* 0x00007500ff0477ac */ /* 0x000e220008000a00 */
[----:B------:R-:W-:Y:S01]  /*0530*/  IMAD.MOV.U32 R10, RZ, RZ, R14 ;  /* 0x000000ffff0a7224 */ /* 0x000fe200078e000e */
[----:B------:R-:W-:Y:S01]  /*0540*/  MOV R0, 0x590 ;  /* 0x0000059000007802 */ /* 0x000fe20000000f00 */
[----:B------:R-:W-:Y:S01]  /*0550*/  IMAD.MOV.U32 R11, RZ, RZ, R15 ;  /* 0x000000ffff0b7224 */ /* 0x000fe200078e000f */
[----:B0-----:R-:W-:Y:S01]  /*0560*/  MOV R8, UR4 ;  /* 0x0000000400087c02 */ /* 0x001fe20008000f00 */
[----:B------:R-:W-:-:S07]  /*0570*/  IMAD.U32 R9, RZ, RZ, UR5 ;  /* 0x00000005ff097e24 */ /* 0x000fce000f8e00ff */
[----:B------:R-:W-:Y:S05]  /*0580*/  CALL.REL.NOINC `($__internal_0_$__cuda_sm20_div_rn_f64_full) ;  /* 0x0000000000cc7944 */ /* 0x000fea0003c00000 */
[----:B------:R-:W-:Y:S02]  /*0590*/  IMAD.MOV.U32 R2, RZ, RZ, R14 ;  /* 0x000000ffff027224 */ /* 0x000fe400078e000e */
[----:B------:R-:W-:-:S07]  /*05a0*/  IMAD.MOV.U32 R3, RZ, RZ, R15 ;  /* 0x000000ffff037224 */ /* 0x000fce00078e000f */
.L_x_3:
[----:B------:R-:W-:Y:S05]  /*05b0*/  BSYNC.RECONVERGENT B0 ;  /* 0x0000000000007941 */ /* 0x000fea0003800200 */
.L_x_2:
[----:B------:R-:W0:Y:S01]  /*05c0*/  LDCU UR6, c[0x0][0x3ac] ;  /* 0x00007580ff0677ac */ /* 0x000e220008000800 */
[----:B------:R-:W1:Y:S01]  /*05d0*/  LDC.64 R10, c[0x0][0x3a8] ;  /* 0x0000ea00ff0a7b82 */ /* 0x000e620000000a00 */
[----:B------:R-:W-:Y:S01]  /*05e0*/  IMAD.MOV.U32 R4, RZ, RZ, 0x1 ;  /* 0x00000001ff047424 */ /* 0x000fe200078e00ff */
[----:B------:R2:W3:Y:S01]  /*05f0*/  F2I.F64.TRUNC R2, R2 ;  /* 0x0000000200027311 */ /* 0x0004e2000030d100 */
[----:B------:R-:W4:Y:S01]  /*0600*/  LDCU.64 UR4, c[0x0][0x3b8] ;  /* 0x00007700ff0477ac */ /* 0x000f220008000a00 */
[----:B------:R-:W-:Y:S06]  /*0610*/  BSSY.RECONVERGENT B0, `(.L_x_4) ;  /* 0x0000018000007945 */ /* 0x000fec0003800200 */
[----:B0-----:R-:W1:Y:S02]  /*0620*/  MUFU.RCP64H R5, UR6 ;  /* 0x0000000600057d08 */ /* 0x001e640008001800 */
[----:B-1----:R-:W-:-:S08]  /*0630*/  DFMA R8, R4, -R10, 1 ;  /* 0x3ff000000408742b */ /* 0x002fd0000000080a */
[----:B------:R-:W-:-:S08]  /*0640*/  DFMA R8, R8, R8, R8 ;  /* 0x000000080808722b */ /* 0x000fd00000000008 */
[----:B------:R-:W-:Y:S02]  /*0650*/  DFMA R4, R4, R8, R4 ;  /* 0x000000080404722b */ /* 0x000fe40000000004 */
[----:B----4-:R-:W-:-:S06]  /*0660*/  DADD R8, R6, -UR4 ;  /* 0x8000000406087e29 */ /* 0x010fcc0008000000 */
[----:B------:R-:W-:-:S04]  /*0670*/  DFMA R12, R4, -R10, 1 ;  /* 0x3ff00000040c742b */ /* 0x000fc8000000080a */
[----:B------:R-:W-:-:S04]  /*0680*/  FSETP.GEU.AND P1, PT, |R9|, 6.5827683646048100446e-37, PT ;  /* 0x036000000900780b */ /* 0x000fc80003f2e200 */
[----:B------:R-:W-:-:S08]  /*0690*/  DFMA R12, R4, R12, R4 ;  /* 0x0000000c040c722b */ /* 0x000fd00000000004 */
[----:B------:R-:W-:-:S08]  /*06a0*/  DMUL R4, R12, R8 ;  /* 0x000000080c047228 */ /* 0x000fd00000000000 */
[----:B------:R-:W-:-:S08]  /*06b0*/  DFMA R6, R4, -R10, R8 ;  /* 0x8000000a0406722b */ /* 0x000fd00000000008 */
[----:B------:R-:W-:-:S10]  /*06c0*/  DFMA R4, R12, R6, R4 ;  /* 0x000000060c04722b */ /* 0x000fd40000000004 */
[----:B------:R-:W-:-:S05]  /*06d0*/  FFMA R0, RZ, UR6, R5 ;  /* 0x00000006ff007c23 */ /* 0x000fca0008000005 */
[----:B------:R-:W-:-:S13]  /*06e0*/  FSETP.GT.AND P0, PT, |R0|, 1.469367938527859385e-39, PT ;  /* 0x001000000000780b */ /* 0x000fda0003f04200 */
[----:B--23--:R-:W-:Y:S05]  /*06f0*/  @P0 BRA P1, `(.L_x_5) ;  /* 0x0000000000240947 */ /* 0x00cfea0000800000 */
[----:B------:R-:W0:Y:S01]  /*0700*/  LDCU.64 UR4, c[0x0][0x3a8] ;  /* 0x00007500ff0477ac */ /* 0x000e220008000a00 */
[----:B------:R-:W-:Y:S01]  /*0710*/  IMAD.MOV.U32 R10, RZ, RZ, R8 ;  /* 0x000000ffff0a7224 */ /* 0x000fe200078e0008 */
[----:B------:R-:W-:Y:S01]  /*0720*/  MOV R0, 0x770 ;  /* 0x0000077000007802 */ /* 0x000fe20000000f00 */
[----:B------:R-:W-:Y:S02]  /*0730*/  IMAD.MOV.U32 R11, RZ, RZ, R9 ;  /* 0x000000ffff0b7224 */ /* 0x000fe400078e0009 */
[----:B0-----:R-:W-:Y:S02]  /*0740*/  IMAD.U32 R8, RZ, RZ, UR4 ;  /* 0x00000004ff087e24 */ /* 0x001fe4000f8e00ff */
[----:B------:R-:W-:-:S07]  /*0750*/  IMAD.U32 R9, RZ, RZ, UR5 ;  /* 0x00000005ff097e24 */ /* 0x000fce000f8e00ff */
[----:B------:R-:W-:Y:S05]  /*0760*/  CALL.REL.NOINC `($__internal_0_$__cuda_sm20_div_rn_f64_full) ;  /* 0x0000000000547944 */ /* 0x000fea0003c00000 */
[----:B------:R-:W-:Y:S02]  /*0770*/  IMAD.MOV.U32 R4, RZ, RZ, R14 ;  /* 0x000000ffff047224 */ /* 0x000fe400078e000e */
[----:B------:R-:W-:-:S07]  /*0780*/  IMAD.MOV.U32 R5, RZ, RZ, R15 ;  /* 0x000000ffff057224 */ /* 0x000fce00078e000f */
.L_x_5:
[----:B------:R-:W-:Y:S05]  /*0790*/  BSYNC.RECONVERGENT B0 ;  /* 0x0000000000007941 */ /* 0x000fea0003800200 */
.L_x_4:
[----:B------:R-:W0:Y:S01]  /*07a0*/  LDCU UR5, c[0x0][0x3c0] ;  /* 0x00007800ff0577ac */ /* 0x000e220008000800 */
[----:B------:R-:W1:Y:S01]  /*07b0*/  F2I.F64.TRUNC R5, R4 ;  /* 0x0000000400057311 */ /* 0x000e62000030d100 */
[----:B0-----:R-:W-:Y:S02]  /*07c0*/  UIMAD UR4, UR5, UR5, URZ ;  /* 0x00000005050472a4 */ /* 0x001fe4000f8e02ff */
[----:B-1----:R-:W-:Y:S01]  /*07d0*/  IMAD R7, R5, UR5, R2 ;  /* 0x0000000505077c24 */ /* 0x002fe2000f8e0202 */
[----:B------:R-:W-:-:S04]  /*07e0*/  LOP3.LUT R2, R2, R5, RZ, 0xfc, !PT ;  /* 0x0000000502027212 */ /* 0x000fc800078efcff */
[----:B------:R-:W-:-:S04]  /*07f0*/  ISETP.GE.AND P0, PT, R7, UR4, PT ;  /* 0x0000000407007c0c */ /* 0x000fc8000bf06270 */
[----:B------:R-:W-:-:S13]  /*0800*/  ISETP.LT.OR P0, PT, R2, RZ, P0 ;  /* 0x000000ff0200720c */ /* 0x000fda0000701670 */
[----:B------:R-:W-:Y:S05]  /*0810*/  @P0 EXIT ;  /* 0x000000000000094d */ /* 0x000fea0003800000 */
[----:B------:R-:W0:Y:S01]  /*0820*/  LDC.64 R2, c[0x0][0x3c8] ;  /* 0x0000f200ff027b82 */ /* 0x000e220000000a00 */
[----:B------:R-:W1:Y:S01]  /*0830*/  LDCU.64 UR4, c[0x0][0x358] ;  /* 0x00006b00ff0477ac */ /* 0x000e620008000a00 */
[----:B0-----:R-:W-:-:S06]  /*0840*/  IMAD.WIDE R2, R7, 0x4, R2 ;  /* 0x0000000407027825 */ /* 0x001fcc00078e0202 */
[----:B-1----:R-:W2:Y:S02]  /*0850*/  LDG.E R2, desc[UR4][R2.64] ;  /* 0x0000000402027981 */ /* 0x002ea4000c1e1900 */
[----:B--2---:R-:W-:-:S13]  /*0860*/  ISETP.NE.AND P0, PT, R2, 0x64, PT ;  /* 0x000000640200780c */ /* 0x004fda0003f05270 */
[----:B------:R-:W-:Y:S05]  /*0870*/  @P0 EXIT ;  /* 0x000000000000094d */ /* 0x000fea0003800000 */
[----:B------:R-:W0:Y:S01]  /*0880*/  LDC.64 R2, c[0x0][0x3d0] ;  /* 0x0000f400ff027b82 */ /* 0x000e220000000a00 */
[----:B------:R-:W-:-:S05]  /*0890*/  IMAD.MOV.U32 R0, RZ, RZ, 0x1 ;  /* 0x00000001ff007424 */ /* 0x000fca00078e00ff */
[----:B0-----:R-:W-:Y:S01]  /*08a0*/  STG.E.U8 desc[UR4][R2.64], R0 ;  /* 0x0000000002007986 */ /* 0x001fe2000c101104 */
[----:B------:R-:W-:Y:S05]  /*08b0*/  EXIT ;  /* 0x000000000000794d */ /* 0x000fea0003800000 */
        .weak           $__internal_0_$__cuda_sm20_div_rn_f64_full
        .type           $__internal_0_$__cuda_sm20_div_rn_f64_full,@function
        .size           $__internal_0_$__cuda_sm20_div_rn_f64_full,(.L_x_14 - $__internal_0_$__cuda_sm20_div_rn_f64_full)
$__internal_0_$__cuda_sm20_div_rn_f64_full:
[C---:B------:R-:W-:Y:S01]  /*08c0*/  FSETP.GEU.AND P0, PT, |R9|.reuse, 1.469367938527859385e-39, PT ;  /* 0x001000000900780b */ /* 0x040fe20003f0e200 */
[----:B------:R-:W-:Y:S01]  /*08d0*/  IMAD.MOV.U32 R14, RZ, RZ, 0x1 ;  /* 0x00000001ff0e7424 */ /* 0x000fe200078e00ff */
[----:B------:R-:W-:Y:S01]  /*08e0*/  LOP3.LUT R4, R9, 0x800fffff, RZ, 0xc0, !PT ;  /* 0x800fffff09047812 */ /* 0x000fe200078ec0ff */
[----:B------:R-:W-:Y:S01]  /*08f0*/  IMAD.MOV.U32 R22, RZ, RZ, 0x1ca00000 ;  /* 0x1ca00000ff167424 */ /* 0x000fe200078e00ff */
[C---:B------:R-:W-:Y:S01]  /*0900*/  FSETP.GEU.AND P2, PT, |R11|.reuse, 1.469367938527859385e-39, PT ;  /* 0x001000000b00780b */ /* 0x040fe20003f4e200 */
[----:B------:R-:W-:Y:S01]  /*0910*/  BSSY.RECONVERGENT B1, `(.L_x_6) ;  /* 0x0000052000017945 */ /* 0x000fe20003800200 */
[----:B------:R-:W-:Y:S02]  /*0920*/  LOP3.LUT R5, R4, 0x3ff00000, RZ, 0xfc, !PT ;  /* 0x3ff0000004057812 */ /* 0x000fe400078efcff */
[----:B------:R-:W-:Y:S02]  /*0930*/  MOV R4, R8 ;  /* 0x0000000800047202 */ /* 0x000fe40000000f00 */
[----:B------:R-:W-:-:S02]  /*0940*/  LOP3.LUT R21, R11, 0x7ff00000, RZ, 0xc0, !PT ;  /* 0x7ff000000b157812 */ /* 0x000fc400078ec0ff */
[----:B------:R-:W-:Y:S01]  /*0950*/  LOP3.LUT R24, R9, 0x7ff00000, RZ, 0xc0, !PT ;  /* 0x7ff0000009187812 */ /* 0x000fe200078ec0ff */
[----:B------:R-:W-:Y:S02]  /*0960*/  @!P0 DMUL R4, R8, 8.98846567431157953865e+307 ;  /* 0x7fe0000008048828 */ /* 0x000fe40000000000 */
[----:B------:R-:W-:Y:S01]  /*0970*/  IMAD.MOV.U32 R23, RZ, RZ, R21 ;  /* 0x000000ffff177224 */ /* 0x000fe200078e0015 */
[----:B------:R-:W-:Y:S02]  /*0980*/  ISETP.GE.U32.AND P1, PT, R21, R24, PT ;  /* 0x000000181500720c */ /* 0x000fe40003f26070 */
[----:B------:R-:W-:Y:S01]  /*0990*/  @!P2 LOP3.LUT R16, R9, 0x7ff00000, RZ, 0xc0, !PT ;  /* 0x7ff000000910a812 */ /* 0x000fe200078ec0ff */
[----:B------:R-:W0:Y:S03]  /*09a0*/  MUFU.RCP64H R15, R5 ;  /* 0x00000005000f7308 */ /* 0x000e260000001800 */
[----:B------:R-:W-:-:S02]  /*09b0*/  @!P2 ISETP.GE.U32.AND P3, PT, R21, R16, PT ;  /* 0x000000101500a20c */ /* 0x000fc40003f66070 */
[----:B------:R-:W-:Y:S02]  /*09c0*/  @!P0 LOP3.LUT R24, R5, 0x7ff00000, RZ, 0xc0, !PT ;  /* 0x7ff0000005188812 */ /* 0x000fe400078ec0ff */
[----:B------:R-:W-:-:S03]  /*09d0*/  @!P2 SEL R17, R22, 0x63400000, !P3 ;  /* 0x634000001611a807 */ /* 0x000fc60005800000 */
[----:B------:R-:W-:Y:S01]  /*09e0*/  VIADD R26, R24, 0xffffffff ;  /* 0xffffffff181a7836 */ /* 0x000fe20000000000 */
[----:B------:R-:W-:-:S04]  /*09f0*/  @!P2 LOP3.LUT R18, R17, 0x80000000, R11, 0xf8, !PT ;  /* 0x800000001112a812 */ /* 0x000fc800078ef80b */
[----:B------:R-:W-:Y:S01]  /*0a00*/  @!P2 LOP3.LUT R19, R18, 0x100000, RZ, 0xfc, !PT ;  /* 0x001000001213a812 */ /* 0x000fe200078efcff */
[----:B------:R-:W-:Y:S01]  /*0a10*/  @!P2 IMAD.MOV.U32 R18, RZ, RZ, RZ ;  /* 0x000000ffff12a224 */ /* 0x000fe200078e00ff */
[----:B0-----:R-:W-:-:S08]  /*0a20*/  DFMA R12, R14, -R4, 1 ;  /* 0x3ff000000e0c742b */ /* 0x001fd00000000804 */
[----:B------:R-:W-:-:S08]  /*0a30*/  DFMA R12, R12, R12, R12 ;  /* 0x0000000c0c0c722b */ /* 0x000fd0000000000c */
[----:B------:R-:W-:Y:S01]  /*0a40*/  DFMA R14, R14, R12, R14 ;  /* 0x0000000c0e0e722b */ /* 0x000fe2000000000e */
[----:B------:R-:W-:Y:S01]  /*0a50*/  SEL R13, R22, 0x63400000, !P1 ;  /* 0x63400000160d7807 */ /* 0x000fe20004800000 */
[----:B------:R-:W-:-:S03]  /*0a60*/  IMAD.MOV.U32 R12, RZ, RZ, R10 ;  /* 0x000000ffff0c7224 */ /* 0x000fc600078e000a */
[----:B------:R-:W-:-:S03]  /*0a70*/  LOP3.LUT R13, R13, 0x800fffff, R11, 0xf8, !PT ;  /* 0x800fffff0d0d7812 */ /* 0x000fc600078ef80b */
[----:B------:R-:W-:-:S03]  /*0a80*/  DFMA R16, R14, -R4, 1 ;  /* 0x3ff000000e10742b */ /* 0x000fc60000000804 */
[----:B------:R-:W-:-:S05]  /*0a90*/  @!P2 DFMA R12, R12, 2, -R18 ;  /* 0x400000000c0ca82b */ /* 0x000fca0000000812 */
[----:B------:R-:W-:-:S05]  /*0aa0*/  DFMA R16, R14, R16, R14 ;  /* 0x000000100e10722b */ /* 0x000fca000000000e */
[----:B------:R-:W-:-:S03]  /*0ab0*/  @!P2 LOP3.LUT R23, R13, 0x7ff00000, RZ, 0xc0, !PT ;  /* 0x7ff000000d17a812 */ /* 0x000fc600078ec0ff */
[----:B------:R-:W-:Y:S02]  /*0ac0*/  DMUL R14, R16, R12 ;  /* 0x0000000c100e7228 */ /* 0x000fe40000000000 */
[----:B------:R-:W-:-:S05]  /*0ad0*/  VIADD R25, R23, 0xffffffff ;  /* 0xffffffff17197836 */ /* 0x000fca0000000000 */
[----:B------:R-:W-:Y:S01]  /*0ae0*/  ISETP.GT.U32.AND P0, PT, R25, 0x7feffffe, PT ;  /* 0x7feffffe1900780c */ /* 0x000fe20003f04070 */
[----:B------:R-:W-:-:S03]  /*0af0*/  DFMA R18, R14, -R4, R12 ;  /* 0x800000040e12722b */ /* 0x000fc6000000000c */
[----:B------:R-:W-:-:S05]  /*0b00*/  ISETP.GT.U32.OR P0, PT, R26, 0x7feffffe, P0 ;  /* 0x7feffffe1a00780c */ /* 0x000fca0000704470 */
[----:B------:R-:W-:-:S08]  /*0b10*/  DFMA R18, R16, R18, R14 ;  /* 0x000000121012722b */ /* 0x000fd0000000000e */
[----:B------:R-:W-:Y:S05]  /*0b20*/  @P0 BRA `(.L_x_7) ;  /* 0x00000000006c0947 */ /* 0x000fea0003800000 */
[----:B------:R-:W-:Y:S01]  /*0b30*/  LOP3.LUT R14, R9, 0x7ff00000, RZ, 0xc0, !PT ;  /* 0x7ff00000090e7812 */ /* 0x000fe200078ec0ff */
[----:B------:R-:W-:-:S03]  /*0b40*/  IMAD.MOV.U32 R16, RZ, RZ, RZ ;  /* 0x000000ffff107224 */ /* 0x000fc600078e00ff */
[CC--:B------:R-:W-:Y:S02]  /*0b50*/  VIADDMNMX R10, R21.reuse, -R14.reuse, 0xb9600000, !PT ;  /* 0xb9600000150a7446 */ /* 0x0c0fe4000780090e */
[----:B------:R-:W-:Y:S02]  /*0b60*/  ISETP.GE.U32.AND P0, PT, R21, R14, PT ;  /* 0x0000000e1500720c */ /* 0x000fe40003f06070 */
[----:B------:R-:W-:Y:S02]  /*0b70*/  VIMNMX R10, PT, PT, R10, 0x46a00000, PT ;  /* 0x46a000000a0a7848 */ /* 0x000fe40003fe0100 */
[----:B------:R-:W-:-:S05]  /*0b80*/  SEL R11, R22, 0x63400000, !P0 ;  /* 0x63400000160b7807 */ /* 0x000fca0004000000 */
[----:B------:R-:W-:-:S04]  /*0b90*/  IMAD.IADD R10, R10, 0x1, -R11 ;  /* 0x000000010a0a7824 */ /* 0x000fc800078e0a0b */
[----:B------:R-:W-:-:S06]  /*0ba0*/  VIADD R17, R10, 0x7fe00000 ;  /* 0x7fe000000a117836 */ /* 0x000fcc0000000000 */
[----:B------:R-:W-:-:S10]  /*0bb0*/  DMUL R14, R18, R16 ;  /* 0x00000010120e7228 */ /* 0x000fd40000000000 */
[----:B------:R-:W-:-:S13]  /*0bc0*/  FSETP.GTU.AND P0, PT, |R15|, 1.469367938527859385e-39, PT ;  /* 0x001000000f00780b */ /* 0x000fda0003f0c200 */
[----:B------:R-:W-:Y:S05]  /*0bd0*/  @P0 BRA `(.L_x_8) ;  /* 0x0000000000940947 */ /* 0x000fea0003800000 */
[----:B------:R-:W-:Y:S01]  /*0be0*/  DFMA R4, R18, -R4, R12 ;  /* 0x800000041204722b */ /* 0x000fe2000000000c */
[----:B------:R-:W-:-:S09]  /*0bf0*/  IMAD.MOV.U32 R16, RZ, RZ, RZ ;  /* 0x000000ffff107224 */ /* 0x000fd200078e00ff */
[C---:B------:R-:W-:Y:S02]  /*0c00*/  FSETP.NEU.AND P0, PT, R5.reuse, RZ, PT ;  /* 0x000000ff0500720b */ /* 0x040fe40003f0d000 */
[----:B------:R-:W-:-:S04]  /*0c10*/  LOP3.LUT R9, R5, 0x80000000, R9, 0x48, !PT ;  /* 0x8000000005097812 */ /* 0x000fc800078e4809 */
[----:B------:R-:W-:-:S07]  /*0c20*/  LOP3.LUT R17, R9, R17, RZ, 0xfc, !PT ;  /* 0x0000001109117212 */ /* 0x000fce00078efcff */
[----:B------:R-:W-:Y:S05]  /*0c30*/  @!P0 BRA `(.L_x_8) ;  /* 0x00000000007c8947 */ /* 0x000fea0003800000 */
[----:B------:R-:W-:Y:S01]  /*0c40*/  IADD3 R5, PT, PT, -R10, RZ, RZ ;  /* 0x000000ff0a057210 */ /* 0x000fe20007ffe1ff */
[----:B------:R-:W-:Y:S01]  /*0c50*/  IMAD.MOV.U32 R4, RZ, RZ, RZ ;  /* 0x000000ffff047224 */ /* 0x000fe200078e00ff */
[----:B------:R-:W-:-:S05]  /*0c60*/  DMUL.RP R16, R18, R16 ;  /* 0x0000001012107228 */ /* 0x000fca0000008000 */
[----:B------:R-:W-:-:S05]  /*0c70*/  DFMA R4, R14, -R4, R18 ;  /* 0x800000040e04722b */ /* 0x000fca0000000012 */
[----:B------:R-:W-:Y:S02]  /*0c80*/  LOP3.LUT R9, R17, R9, RZ, 0x3c, !PT ;  /* 0x0000000911097212 */ /* 0x000fe400078e3cff */
[----:B------:R-:W-:-:S04]  /*0c90*/  IADD3 R4, PT, PT, -R10, -0x43300000, RZ ;  /* 0xbcd000000a047810 */ /* 0x000fc80007ffe1ff */
[----:B------:R-:W-:-:S04]  /*0ca0*/  FSETP.NEU.AND P0, PT, |R5|, R4, PT ;  /* 0x000000040500720b */ /* 0x000fc80003f0d200 */
[----:B------:R-:W-:Y:S02]  /*0cb0*/  FSEL R14, R16, R14, !P0 ;  /* 0x0000000e100e7208 */ /* 0x000fe40004000000 */
[----:B------:R-:W-:Y:S01]  /*0cc0*/  FSEL R15, R9, R15, !P0 ;  /* 0x0000000f090f7208 */ /* 0x000fe20004000000 */
[----:B------:R-:W-:Y:S06]  /*0cd0*/  BRA `(.L_x_8) ;  /* 0x0000000000547947 */ /* 0x000fec0003800000 */
.L_x_7:
[----:B------:R-:W-:-:S14]  /*0ce0*/  DSETP.NAN.AND P0, PT, R10, R10, PT ;  /* 0x0000000a0a00722a */ /* 0x000fdc0003f08000 */
[----:B------:R-:W-:Y:S05]  /*0cf0*/  @P0 BRA `(.L_x_9) ;  /* 0x0000000000440947 */ /* 0x000fea0003800000 */
[----:B------:R-:W-:-:S14]  /*0d00*/  DSETP.NAN.AND P0, PT, R8, R8, PT ;  /* 0x000000080800722a */ /* 0x000fdc0003f08000 */
[----:B------:R-:W-:Y:S05]  /*0d10*/  @P0 BRA `(.L_x_10) ;  /* 0x0000000000300947 */ /* 0x000fea0003800000 */
[----:B------:R-:W-:Y:S01]  /*0d20*/  ISETP.NE.AND P0, PT, R23, R24, PT ;  /* 0x000000181700720c */ /* 0x000fe20003f05270 */
[----:B------:R-:W-:Y:S02]  /*0d30*/  IMAD.MOV.U32 R14, RZ, RZ, 0x0 ;  /* 0x00000000ff0e7424 */ /* 0x000fe400078e00ff */
[----:B------:R-:W-:-:S10]  /*0d40*/  IMAD.MOV.U32 R15, RZ, RZ, -0x80000 ;  /* 0xfff80000ff0f7424 */ /* 0x000fd400078e00ff */
[----:B------:R-:W-:Y:S05]  /*0d50*/  @!P0 BRA `(.L_x_8) ;  /* 0x0000000000348947 */ /* 0x000fea0003800000 */
[----:B------:R-:W-:Y:S02]  /*0d60*/  ISETP.NE.AND P0, PT, R23, 0x7ff00000, PT ;  /* 0x7ff000001700780c */ /* 0x000fe40003f05270 */
[----:B------:R-:W-:Y:S02]  /*0d70*/  LOP3.LUT R15, R11, 0x80000000, R9, 0x48, !PT ;  /* 0x800000000b0f7812 */ /* 0x000fe400078e4809 */
[----:B------:R-:W-:-:S13]  /*0d80*/  ISETP.EQ.OR P0, PT, R24, RZ, !P0 ;  /* 0x000000ff1800720c */ /* 0x000fda0004702670 */
[----:B------:R-:W-:Y:S01]  /*0d90*/  @P0 LOP3.LUT R4, R15, 0x7ff00000, RZ, 0xfc, !PT ;  /* 0x7ff000000f040812 */ /* 0x000fe200078efcff */
[----:B------:R-:W-:Y:S02]  /*0da0*/  @!P0 IMAD.MOV.U32 R14, RZ, RZ, RZ ;  /* 0x000000ffff0e8224 */ /* 0x000fe400078e00ff */
[----:B------:R-:W-:Y:S02]  /*0db0*/  @P0 IMAD.MOV.U32 R14, RZ, RZ, RZ ;  /* 0x000000ffff0e0224 */ /* 0x000fe400078e00ff */
[----:B------:R-:W-:Y:S01]  /*0dc0*/  @P0 IMAD.MOV.U32 R15, RZ, RZ, R4 ;  /* 0x000000ffff0f0224 */ /* 0x000fe200078e0004 */
[----:B------:R-:W-:Y:S06]  /*0dd0*/  BRA `(.L_x_8) ;  /* 0x0000000000147947 */ /* 0x000fec0003800000 */
.L_x_10:
[----:B------:R-:W-:Y:S01]  /*0de0*/  LOP3.LUT R15, R9, 0x80000, RZ, 0xfc, !PT ;  /* 0x00080000090f7812 */ /* 0x000fe200078efcff */
[----:B------:R-:W-:Y:S01]  /*0df0*/  IMAD.MOV.U32 R14, RZ, RZ, R8 ;  /* 0x000000ffff0e7224 */ /* 0x000fe200078e0008 */
[----:B------:R-:W-:Y:S06]  /*0e00*/  BRA `(.L_x_8) ;  /* 0x0000000000087947 */ /* 0x000fec0003800000 */
.L_x_9:
[----:B------:R-:W-:Y:S01]  /*0e10*/  LOP3.LUT R15, R11, 0x80000, RZ, 0xfc, !PT ;  /* 0x000800000b0f7812 */ /* 0x000fe200078efcff */
[----:B------:R-:W-:-:S07]  /*0e20*/  IMAD.MOV.U32 R14, RZ, RZ, R10 ;  /* 0x000000ffff0e7224 */ /* 0x000fce00078e000a */
.L_x_8:
[----:B------:R-:W-:Y:S05]  /*0e30*/  BSYNC.RECONVERGENT B1 ;  /* 0x0000000000017941 */ /* 0x000fea0003800200 */
.L_x_6:
[----:B------:R-:W-:Y:S02]  /*0e40*/  IMAD.MOV.U32 R4, RZ, RZ, R0 ;  /* 0x000000ffff047224 */ /* 0x000fe400078e0000 */
[----:B------:R-:W-:-:S04]  /*0e50*/  IMAD.MOV.U32 R5, RZ, RZ, 0x0 ;  /* 0x00000000ff057424 */ /* 0x000fc800078e00ff */
[----:B------:R-:W-:Y:S05]  /*0e60*/  RET.REL.NODEC R4 `(_Z22check_collision_kernelddddidddiPiPb) ;  /* 0xfffffff004647950 */ /* 0x000fea0003c3ffff */
.L_x_11:
[----:B------:R-:W-:-:S00]  /*0e70*/  BRA `(.L_x_11) ;  /* 0xfffffffc00fc7947 */ /* 0x000fc0000383ffff */
[----:B------:R-:W-:-:S00]  /*0e80*/  NOP ;  /* 0x0000000000007918 */ /* 0x000fc00000000000 */
[----:B------:R-:W-:-:S00]  /*0e90*/  NOP ;  /* 0x0000000000007918 */ /* 0x000fc00000000000 */
[----:B------:R-:W-:-:S00]  /*0ea0*/  NOP ;  /* 0x0000000000007918 */ /* 0x000fc00000000000 */
[----:B------:R-:W-:-:S00]  /*0eb0*/  NOP ;  /* 0x0000000000007918 */ /* 0x000fc00000000000 */
[----:B------:R-:W-:-:S00]  /*0ec0*/  NOP ;  /* 0x0000000000007918 */ /* 0x000fc00000000000 */
[----:B------:R-:W-:-:S00]  /*0ed0*/  NOP ;  /* 0x0000000000007918 */ /* 0x000fc00000000000 */
[----:B------:R-:W-:-:S00]  /*0ee0*/  NOP ;  /* 0x0000000000007918 */ /* 0x000fc00000000000 */
[----:B------:R-:W-:-:S00]  /*0ef0*/  NOP ;  /* 0x0000000000007918 */ /* 0x000fc00000000000 */
.L_x_14:


//--------------------- .text._Z18hello_world_kernelv --------------------------
	.section	.text._Z18hello_world_kernelv,"ax",@progbits
	.align	128
        .global         _Z18hello_world_kernelv
        .type           _Z18hello_world_kernelv,@function
        .size           _Z18hello_world_kernelv,(.L_x_16 - _Z18hello_world_kernelv)
        .other          _Z18hello_world_kernelv,@"STO_CUDA_ENTRY STV_DEFAULT"
_Z18hello_world_kernelv:
.text._Z18hello_world_kernelv:
[----:B------:R-:W0:Y:S01]  /*0000*/  LDC R1, c[0x0][0x37c] ;  /* 0x0000df00ff017b82 */ /* 0x000e220000000800 */
[----:B------:R-:W-:Y:S01]  /*0010*/  MOV R0, 0x8 ;  /* 0x0000000800007802 */ /* 0x000fe20000000f00 */
[----:B------:R-:W1:Y:S01]  /*0020*/  LDCU.64 UR4, c[0x4][URZ] ;  /* 0x01000000ff0477ac */ /* 0x000e620008000a00 */
[----:B------:R-:W-:-:S05]  /*0030*/  CS2R R6, SRZ ;  /* 0x0000000000067805 */ /* 0x000fca000001ff00 */
[----:B------:R2:W3:Y:S01]  /*0040*/  LDC.64 R2, c[0x4][R0] ;  /* 0x0100000000027b82 */ /* 0x0004e20000000a00 */
[----:B-1----:R-:W-:Y:S02]  /*0050*/  IMAD.U32 R4, RZ, RZ, UR4 ;  /* 0x00000004ff047e24 */ /* 0x002fe4000f8e00ff */
[----:B--2---:R-:W-:-:S07]  /*0060*/  IMAD.U32 R5, RZ, RZ, UR5 ;  /* 0x00000005ff057e24 */ /* 0x004fce000f8e00ff */
[----:B------:R-:W-:-:S07]  /*0070*/  LEPC R20, `(.L_x_12) ;  /* 0x000000001014794e */ /* 0x000fce0000000000 */
[----:B0--3--:R-:W-:Y:S05]  /*0080*/  CALL.ABS.NOINC R2 ;  /* 0x0000000002007343 */ /* 0x009fea0003c00000 */
.L_x_12:
[----:B------:R-:W-:Y:S05]  /*0090*/  EXIT ;  /* 0x000000000000794d */ /* 0x000fea0003800000 */
.L_x_13:
        /* <DEDUP_REMOVED lines=14> */
.L_x_16:


//--------------------- .nv.global.init           --------------------------
	.section	.nv.global.init,"aw",@progbits
.nv.global.init:
	.type		$str,@object
	.size		$str,(.L_0 - $str)
$str:
        /*0000*/ 	.byte	0x48, 0x65, 0x6c, 0x6c, 0x6f, 0x2c, 0x20, 0x57, 0x6f, 0x72, 0x6c, 0x64, 0x21, 0x20, 0x66, 0x72
        /*0010*/ 	.byte	0x6f, 0x6d, 0x20, 0x43, 0x55, 0x44, 0x41, 0x20, 0x6b, 0x65, 0x72, 0x6e, 0x65, 0x6c, 0x0a, 0x00
.L_0:


//--------------------- .nv.shared.reserved.0     --------------------------
	.section	.nv.shared.reserved.0,"aw",@nobits
	.weak		__nv_reservedSMEM_offset_0_alias
	.size		__nv_reservedSMEM_offset_0_alias, 0, 64
	.other		__nv_reservedSMEM_offset_0_alias,@"STO_CUDA_RESERVED_SHARED STV_DEFAULT"
__nv_reservedSMEM_offset_0_alias:
	.zero		0
	.zero		64


//--------------------- .nv.constant0._Z22check_collision_kernelddddidddiPiPb --------------------------
	.section	.nv.constant0._Z22check_collision_kernelddddidddiPiPb,"a",@progbits
	.sectionflags	@""
	.align	4
.nv.constant0._Z22check_collision_kernelddddidddiPiPb:
	.zero		984


//--------------------- .nv.constant0._Z18hello_world_kernelv --------------------------
	.section	.nv.constant0._Z18hello_world_kernelv,"a",@progbits
	.sectionflags	@""
	.align	4
.nv.constant0._Z18hello_world_kernelv:
	.zero		896


//--------------------- SYMBOLS --------------------------

	.type		.nv.reservedSmem.offset0,@object
	.size		.nv.reservedSmem.offset0,0x4
	.type		vprintf,@function
